//
// Generated by NVIDIA NVVM Compiler
//
// Compiler Build ID: CL-36424714
// Cuda compilation tools, release 13.0, V13.0.88
// Based on NVVM 20.0.0
//

.version 9.0
.target sm_100
.address_size 64

	// .globl	_Z13initMatrix_1DPf

.visible .entry _Z13initMatrix_1DPf(
	.param .u64 .ptr .align 1 _Z13initMatrix_1DPf_param_0
)
{
	.reg .b32 	%r<5>;
	.reg .b32 	%f<2>;
	.reg .b64 	%rd<5>;

	ld.param.u64 	%rd1, [_Z13initMatrix_1DPf_param_0];
	cvta.to.global.u64 	%rd2, %rd1;
	mov.u32 	%r1, %tid.x;
	mov.u32 	%r2, %ntid.x;
	mov.u32 	%r3, %ctaid.x;
	mad.lo.s32 	%r4, %r2, %r3, %r1;
	cvt.rn.f32.s32 	%f1, %r4;
	mul.wide.s32 	%rd3, %r4, 4;
	add.s64 	%rd4, %rd2, %rd3;
	st.global.f32 	[%rd4], %f1;
	ret;

}
	// .globl	_Z10initMatrixPf
.visible .entry _Z10initMatrixPf(
	.param .u64 .ptr .align 1 _Z10initMatrixPf_param_0
)
{
	.reg .b32 	%r<11>;
	.reg .b32 	%f<2>;
	.reg .b64 	%rd<5>;

	ld.param.u64 	%rd1, [_Z10initMatrixPf_param_0];
	cvta.to.global.u64 	%rd2, %rd1;
	mov.u32 	%r1, %tid.x;
	mov.u32 	%r2, %ntid.x;
	mov.u32 	%r3, %ctaid.x;
	mov.u32 	%r4, %tid.y;
	mov.u32 	%r5, %ntid.y;
	mov.u32 	%r6, %ctaid.y;
	mad.lo.s32 	%r7, %r5, %r6, %r4;
	mov.u32 	%r8, %nctaid.x;
	mad.lo.s32 	%r9, %r7, %r8, %r3;
	mad.lo.s32 	%r10, %r9, %r2, %r1;
	cvt.rn.f32.s32 	%f1, %r10;
	mul.wide.s32 	%rd3, %r10, 4;
	add.s64 	%rd4, %rd2, %rd3;
	st.global.f32 	[%rd4], %f1;
	ret;

}
	// .globl	_Z6transpPfS_i
.visible .entry _Z6transpPfS_i(
	.param .u64 .ptr .align 1 _Z6transpPfS_i_param_0,
	.param .u64 .ptr .align 1 _Z6transpPfS_i_param_1,
	.param .u32 _Z6transpPfS_i_param_2
)
{
	.reg .b32 	%r<12>;
	.reg .b32 	%f<2>;
	.reg .b64 	%rd<9>;

	ld.param.u64 	%rd1, [_Z6transpPfS_i_param_0];
	ld.param.u64 	%rd2, [_Z6transpPfS_i_param_1];
	ld.param.u32 	%r1, [_Z6transpPfS_i_param_2];
	cvta.to.global.u64 	%rd3, %rd2;
	cvta.to.global.u64 	%rd4, %rd1;
	mov.u32 	%r2, %tid.x;
	mov.u32 	%r3, %ntid.x;
	mov.u32 	%r4, %ctaid.x;
	mad.lo.s32 	%r5, %r3, %r4, %r2;
	mov.u32 	%r6, %tid.y;
	mov.u32 	%r7, %ntid.y;
	mov.u32 	%r8, %ctaid.y;
	mad.lo.s32 	%r9, %r7, %r8, %r6;
	mad.lo.s32 	%r10, %r1, %r5, %r9;
	mul.wide.s32 	%rd5, %r10, 4;
	add.s64 	%rd6, %rd4, %rd5;
	ld.global.f32 	%f1, [%rd6];
	mad.lo.s32 	%r11, %r1, %r9, %r5;
	mul.wide.s32 	%rd7, %r11, 4;
	add.s64 	%rd8, %rd3, %rd7;
	st.global.f32 	[%rd8], %f1;
	ret;

}


// ===== COMPILED SASS (sm_100) =====

	.target	sm_100

	.elftype	@"ET_EXEC"


//--------------------- .note.nv.tkinfo           --------------------------
	.section	.note.nv.tkinfo,"",@"SHT_NOTE"
	.sectionflags	@"SHF_NOTE_NV_TKINFO"
	.tkinfo
        /*0018*/ 	.word	0x00000002
        /*0030*/ 	.string	""
        /*0030*/ 	.string	"ptxas"
        /*0030*/ 	.string	"Cuda compilation tools, release 13.0, V13.0.88"
        /*0030*/ 	.string	"Build cuda_13.0.r13.0/compiler.36424714_0"
        /*0030*/ 	.string	"-arch sm_100 -m 64 "



//--------------------- .note.nv.cuinfo           --------------------------
	.section	.note.nv.cuinfo,"",@"SHT_NOTE"
	.sectionflags	@"SHF_NOTE_NV_CUINFO"
        /*0018*/ 	.short	0x0002
        /*001a*/ 	.short	0x0064
        /*001c*/ 	.short	0x0082
	.zero		2


//--------------------- .nv.info                  --------------------------
	.section	.nv.info,"",@"SHT_CUDA_INFO"
	.align	4


	//----- nvinfo : EIATTR_REGCOUNT
	.align		4
        /*0000*/ 	.byte	0x04, 0x2f
        /*0002*/ 	.short	(.L_1 - .L_0)
	.align		4
.L_0:
        /*0004*/ 	.word	index@(_Z13initMatrix_1DPf)
        /*0008*/ 	.word	0x00000008


	//----- nvinfo : EIATTR_FRAME_SIZE
	.align		4
.L_1:
        /*000c*/ 	.byte	0x04, 0x11
        /*000e*/ 	.short	(.L_3 - .L_2)
	.align		4
.L_2:
        /*0010*/ 	.word	index@(_Z13initMatrix_1DPf)
        /*0014*/ 	.word	0x00000000


	//----- nvinfo : EIATTR_REGCOUNT
	.align		4
.L_3:
        /*0018*/ 	.byte	0x04, 0x2f
        /*001a*/ 	.short	(.L_5 - .L_4)
	.align		4
.L_4:
        /*001c*/ 	.word	index@(_Z10initMatrixPf)
        /*0020*/ 	.word	0x0000000c


	//----- nvinfo : EIATTR_FRAME_SIZE
	.align		4
.L_5:
        /*0024*/ 	.byte	0x04, 0x11
        /*0026*/ 	.short	(.L_7 - .L_6)
	.align		4
.L_6:
        /*0028*/ 	.word	index@(_Z10initMatrixPf)
        /*002c*/ 	.word	0x00000000


	//----- nvinfo : EIATTR_REGCOUNT
	.align		4
.L_7:
        /*0030*/ 	.byte	0x04, 0x2f
        /*0032*/ 	.short	(.L_9 - .L_8)
	.align		4
.L_8:
        /*0034*/ 	.word	index@(_Z6transpPfS_i)
        /*0038*/ 	.word	0x0000000a


	//----- nvinfo : EIATTR_FRAME_SIZE
	.align		4
.L_9:
        /*003c*/ 	.byte	0x04, 0x11
        /*003e*/ 	.short	(.L_11 - .L_10)
	.align		4
.L_10:
        /*0040*/ 	.word	index@(_Z6transpPfS_i)
        /*0044*/ 	.word	0x00000000


	//----- nvinfo : EIATTR_MIN_STACK_SIZE
	.align		4
.L_11:
        /*0048*/ 	.byte	0x04, 0x12
        /*004a*/ 	.short	(.L_13 - .L_12)
	.align		4
.L_12:
        /*004c*/ 	.word	index@(_Z6transpPfS_i)
        /*0050*/ 	.word	0x00000000


	//----- nvinfo : EIATTR_MIN_STACK_SIZE
	.align		4
.L_13:
        /*0054*/ 	.byte	0x04, 0x12
        /*0056*/ 	.short	(.L_15 - .L_14)
	.align		4
.L_14:
        /*0058*/ 	.word	index@(_Z10initMatrixPf)
        /*005c*/ 	.word	0x00000000


	//----- nvinfo : EIATTR_MIN_STACK_SIZE
	.align		4
.L_15:
        /*0060*/ 	.byte	0x04, 0x12
        /*0062*/ 	.short	(.L_17 - .L_16)
	.align		4
.L_16:
        /*0064*/ 	.word	index@(_Z13initMatrix_1DPf)
        /*0068*/ 	.word	0x00000000
.L_17:


//--------------------- .nv.compat                --------------------------
	.section	.nv.compat,"",@"SHT_CUDA_COMPAT_INFO"
	.align	4
        /*0000*/ 	.byte	0x02, 0x09, 0x00, 0x00, 0x02, 0x02, 0x01, 0x00, 0x02, 0x05, 0x05, 0x00, 0x03, 0x07, 0x01, 0x01
        /*0010*/ 	.byte	0x02, 0x03, 0x00, 0x00, 0x02, 0x06, 0x01, 0x00, 0x04, 0x0b, 0x08, 0x00, 0x09, 0x00, 0x00, 0x00
        /*0020*/ 	.byte	0x00, 0x00, 0x00, 0x00


//--------------------- .nv.info._Z6transpPfS_i   --------------------------
	.section	.nv.info._Z6transpPfS_i,"",@"SHT_CUDA_INFO"
	.sectionflags	@""
	.align	4


	//----- nvinfo : EIATTR_CUDA_API_VERSION
	.align		4
        /*0000*/ 	.byte	0x04, 0x37
        /*0002*/ 	.short	(.L_19 - .L_18)
.L_18:
        /*0004*/ 	.word	0x00000082


	//----- nvinfo : EIATTR_KPARAM_INFO
	.align		4
.L_19:
        /*0008*/ 	.byte	0x04, 0x17
        /*000a*/ 	.short	(.L_21 - .L_20)
.L_20:
        /*000c*/ 	.word	0x00000000
        /*0010*/ 	.short	0x0002
        /*0012*/ 	.short	0x0010
        /*0014*/ 	.byte	0x00, 0xf0, 0x11, 0x00


	//----- nvinfo : EIATTR_KPARAM_INFO
	.align		4
.L_21:
        /*0018*/ 	.byte	0x04, 0x17
        /*001a*/ 	.short	(.L_23 - .L_22)
.L_22:
        /*001c*/ 	.word	0x00000000
        /*0020*/ 	.short	0x0001
        /*0022*/ 	.short	0x0008
        /*0024*/ 	.byte	0x00, 0xf5, 0x21, 0x00


	//----- nvinfo : EIATTR_KPARAM_INFO
	.align		4
.L_23:
        /*0028*/ 	.byte	0x04, 0x17
        /*002a*/ 	.short	(.L_25 - .L_24)
.L_24:
        /*002c*/ 	.word	0x00000000
        /*0030*/ 	.short	0x0000
        /*0032*/ 	.short	0x0000
        /*0034*/ 	.byte	0x00, 0xf5, 0x21, 0x00


	//----- nvinfo : EIATTR_SPARSE_MMA_MASK
	.align		4
.L_25:
        /*0038*/ 	.byte	0x03, 0x50
        /*003a*/ 	.short	0x0000


	//----- nvinfo : EIATTR_MAXREG_COUNT
	.align		4
        /*003c*/ 	.byte	0x03, 0x1b
        /*003e*/ 	.short	0x00ff


	//----- nvinfo : EIATTR_MERCURY_ISA_VERSION
	.align		4
        /*0040*/ 	.byte	0x03, 0x5f
        /*0042*/ 	.short	0x0101


	//----- nvinfo : EIATTR_VRC_CTA_INIT_COUNT
	.align		4
        /*0044*/ 	.byte	0x02, 0x4a
	.zero		1
	.zero		1


	//----- nvinfo : EIATTR_EXIT_INSTR_OFFSETS
	.align		4
        /*0048*/ 	.byte	0x04, 0x1c
        /*004a*/ 	.short	(.L_27 - .L_26)


	//   ....[0]....
.L_26:
        /*004c*/ 	.word	0x00000130


	//----- nvinfo : EIATTR_CBANK_PARAM_SIZE
	.align		4
.L_27:
        /*0050*/ 	.byte	0x03, 0x19
        /*0052*/ 	.short	0x0014


	//----- nvinfo : EIATTR_PARAM_CBANK
	.align		4
        /*0054*/ 	.byte	0x04, 0x0a
        /*0056*/ 	.short	(.L_29 - .L_28)
	.align		4
.L_28:
        /*0058*/ 	.word	index@(.nv.constant0._Z6transpPfS_i)
        /*005c*/ 	.short	0x0380
        /*005e*/ 	.short	0x0014


	//----- nvinfo : EIATTR_SW_WAR
	.align		4
.L_29:
        /*0060*/ 	.byte	0x04, 0x36
        /*0062*/ 	.short	(.L_31 - .L_30)
.L_30:
        /*0064*/ 	.word	0x00000008
.L_31:


//--------------------- .nv.info._Z10initMatrixPf --------------------------
	.section	.nv.info._Z10initMatrixPf,"",@"SHT_CUDA_INFO"
	.sectionflags	@""
	.align	4


	//----- nvinfo : EIATTR_CUDA_API_VERSION
	.align		4
        /*0000*/ 	.byte	0x04, 0x37
        /*0002*/ 	.short	(.L_33 - .L_32)
.L_32:
        /*0004*/ 	.word	0x00000082


	//----- nvinfo : EIATTR_KPARAM_INFO
	.align		4
.L_33:
        /*0008*/ 	.byte	0x04, 0x17
        /*000a*/ 	.short	(.L_35 - .L_34)
.L_34:
        /*000c*/ 	.word	0x00000000
        /*0010*/ 	.short	0x0000
        /*0012*/ 	.short	0x0000
        /*0014*/ 	.byte	0x00, 0xf5, 0x21, 0x00


	//----- nvinfo : EIATTR_SPARSE_MMA_MASK
	.align		4
.L_35:
        /*0018*/ 	.byte	0x03, 0x50
        /*001a*/ 	.short	0x0000


	//----- nvinfo : EIATTR_MAXREG_COUNT
	.align		4
        /*001c*/ 	.byte	0x03, 0x1b
        /*001e*/ 	.short	0x00ff


	//----- nvinfo : EIATTR_MERCURY_ISA_VERSION
	.align		4
        /*0020*/ 	.byte	0x03, 0x5f
        /*0022*/ 	.short	0x0101


	//----- nvinfo : EIATTR_VRC_CTA_INIT_COUNT
	.align		4
        /*0024*/ 	.byte	0x02, 0x4a
	.zero		1
	.zero		1


	//----- nvinfo : EIATTR_EXIT_INSTR_OFFSETS
	.align		4
        /*0028*/ 	.byte	0x04, 0x1c
        /*002a*/ 	.short	(.L_37 - .L_36)


	//   ....[0]....
.L_36:
        /*002c*/ 	.word	0x00000100


	//----- nvinfo : EIATTR_CBANK_PARAM_SIZE
	.align		4
.L_37:
        /*0030*/ 	.byte	0x03, 0x19
        /*0032*/ 	.short	0x0008


	//----- nvinfo : EIATTR_PARAM_CBANK
	.align		4
        /*0034*/ 	.byte	0x04, 0x0a
        /*0036*/ 	.short	(.L_39 - .L_38)
	.align		4
.L_38:
        /*0038*/ 	.word	index@(.nv.constant0._Z10initMatrixPf)
        /*003c*/ 	.short	0x0380
        /*003e*/ 	.short	0x0008


	//----- nvinfo : EIATTR_SW_WAR
	.align		4
.L_39:
        /*0040*/ 	.byte	0x04, 0x36
        /*0042*/ 	.short	(.L_41 - .L_40)
.L_40:
        /*0044*/ 	.word	0x00000008
.L_41:


//--------------------- .nv.info._Z13initMatrix_1DPf --------------------------
	.section	.nv.info._Z13initMatrix_1DPf,"",@"SHT_CUDA_INFO"
	.sectionflags	@""
	.align	4


	//----- nvinfo : EIATTR_CUDA_API_VERSION
	.align		4
        /*0000*/ 	.byte	0x04, 0x37
        /*0002*/ 	.short	(.L_43 - .L_42)
.L_42:
        /*0004*/ 	.word	0x00000082


	//----- nvinfo : EIATTR_KPARAM_INFO
	.align		4
.L_43:
        /*0008*/ 	.byte	0x04, 0x17
        /*000a*/ 	.short	(.L_45 - .L_44)
.L_44:
        /*000c*/ 	.word	0x00000000
        /*0010*/ 	.short	0x0000
        /*0012*/ 	.short	0x0000
        /*0014*/ 	.byte	0x00, 0xf5, 0x21, 0x00


	//----- nvinfo : EIATTR_SPARSE_MMA_MASK
	.align		4
.L_45:
        /*0018*/ 	.byte	0x03, 0x50
        /*001a*/ 	.short	0x0000


	//----- nvinfo : EIATTR_MAXREG_COUNT
	.align		4
        /*001c*/ 	.byte	0x03, 0x1b
        /*001e*/ 	.short	0x00ff


	//----- nvinfo : EIATTR_MERCURY_ISA_VERSION
	.align		4
        /*0020*/ 	.byte	0x03, 0x5f
        /*0022*/ 	.short	0x0101


	//----- nvinfo : EIATTR_VRC_CTA_INIT_COUNT
	.align		4
        /*0024*/ 	.byte	0x02, 0x4a
	.zero		1
	.zero		1


	//----- nvinfo : EIATTR_EXIT_INSTR_OFFSETS
	.align		4
        /*0028*/ 	.byte	0x04, 0x1c
        /*002a*/ 	.short	(.L_47 - .L_46)


	//   ....[0]....
.L_46:
        /*002c*/ 	.word	0x000000a0


	//----- nvinfo : EIATTR_CBANK_PARAM_SIZE
	.align		4
.L_47:
        /*0030*/ 	.byte	0x03, 0x19
        /*0032*/ 	.short	0x0008


	//----- nvinfo : EIATTR_PARAM_CBANK
	.align		4
        /*0034*/ 	.byte	0x04, 0x0a
        /*0036*/ 	.short	(.L_49 - .L_48)
	.align		4
.L_48:
        /*0038*/ 	.word	index@(.nv.constant0._Z13initMatrix_1DPf)
        /*003c*/ 	.short	0x0380
        /*003e*/ 	.short	0x0008


	//----- nvinfo : EIATTR_SW_WAR
	.align		4
.L_49:
        /*0040*/ 	.byte	0x04, 0x36
        /*0042*/ 	.short	(.L_51 - .L_50)
.L_50:
        /*0044*/ 	.word	0x00000008
.L_51:


//--------------------- .nv.callgraph             --------------------------
	.section	.nv.callgraph,"",@"SHT_CUDA_CALLGRAPH"
	.align	4
	.sectionentsize	8
	.align		4
        /*0000*/ 	.word	0x00000000
	.align		4
        /*0004*/ 	.word	0xffffffff
	.align		4
        /*0008*/ 	.word	0x00000000
	.align		4
        /*000c*/ 	.word	0xfffffffe
	.align		4
        /*0010*/ 	.word	0x00000000
	.align		4
        /*0014*/ 	.word	0xfffffffd
	.align		4
        /*0018*/ 	.word	0x00000000
	.align		4
        /*001c*/ 	.word	0xfffffffc


//--------------------- .text._Z6transpPfS_i      --------------------------
	.section	.text._Z6transpPfS_i,"ax",@progbits
	.align	128
        .global         _Z6transpPfS_i
        .type           _Z6transpPfS_i,@function
        .size           _Z6transpPfS_i,(.L_x_3 - _Z6transpPfS_i)
        .other          _Z6transpPfS_i,@"STO_CUDA_ENTRY STV_DEFAULT"
_Z6transpPfS_i:
.text._Z6transpPfS_i:
[----:B------:R-:W-:Y:S01]  /*0000*/  LDC R1, c[0x0][0x37c] ;  /* 0x0000df00ff017b82 */ /* 0x000fe20000000800 */
[----:B------:R-:W0:Y:S01]  /*0010*/  S2R R0, SR_TID.X ;  /* 0x0000000000007919 */ /* 0x000e220000002100 */
[----:B------:R-:W0:Y:S06]  /*0020*/  LDCU UR6, c[0x0][0x360] ;  /* 0x00006c00ff0677ac */ /* 0x000e2c0008000800 */
[----:B------:R-:W1:Y:S01]  /*0030*/  LDC.64 R2, c[0x0][0x380] ;  /* 0x0000e000ff027b82 */ /* 0x000e620000000a00 */
[----:B------:R-:W0:Y:S01]  /*0040*/  S2R R5, SR_CTAID.X ;  /* 0x0000000000057919 */ /* 0x000e220000002500 */
[----:B------:R-:W2:Y:S01]  /*0050*/  LDCU UR7, c[0x0][0x364] ;  /* 0x00006c80ff0777ac */ /* 0x000ea20008000800 */
[----:B------:R-:W2:Y:S01]  /*0060*/  S2R R7, SR_TID.Y ;  /* 0x0000000000077919 */ /* 0x000ea20000002200 */
[----:B------:R-:W3:Y:S01]  /*0070*/  LDCU UR8, c[0x0][0x390] ;  /* 0x00007200ff0877ac */ /* 0x000ee20008000800 */
[----:B------:R-:W2:Y:S01]  /*0080*/  S2R R4, SR_CTAID.Y ;  /* 0x0000000000047919 */ /* 0x000ea20000002600 */
[----:B------:R-:W4:Y:S01]  /*0090*/  LDCU.64 UR4, c[0x0][0x358] ;  /* 0x00006b00ff0477ac */ /* 0x000f220008000a00 */
[----:B0-----:R-:W-:-:S02]  /*00a0*/  IMAD R0, R5, UR6, R0 ;  /* 0x0000000605007c24 */ /* 0x001fc4000f8e0200 */
[----:B--2---:R-:W-:-:S04]  /*00b0*/  IMAD R7, R4, UR7, R7 ;  /* 0x0000000704077c24 */ /* 0x004fc8000f8e0207 */
[----:B---3--:R-:W-:-:S04]  /*00c0*/  IMAD R5, R0, UR8, R7 ;  /* 0x0000000800057c24 */ /* 0x008fc8000f8e0207 */
[----:B-1----:R-:W-:Y:S02]  /*00d0*/  IMAD.WIDE R2, R5, 0x4, R2 ;  /* 0x0000000405027825 */ /* 0x002fe400078e0202 */
[----:B------:R-:W0:Y:S04]  /*00e0*/  LDC.64 R4, c[0x0][0x388] ;  /* 0x0000e200ff047b82 */ /* 0x000e280000000a00 */
[----:B----4-:R-:W2:Y:S01]  /*00f0*/  LDG.E R3, desc[UR4][R2.64] ;  /* 0x0000000402037981 */ /* 0x010ea2000c1e1900 */
[----:B------:R-:W-:-:S04]  /*0100*/  IMAD R7, R7, UR8, R0 ;  /* 0x0000000807077c24 */ /* 0x000fc8000f8e0200 */
[----:B0-----:R-:W-:-:S05]  /*0110*/  IMAD.WIDE R4, R7, 0x4, R4 ;  /* 0x0000000407047825 */ /* 0x001fca00078e0204 */
[----:B--2---:R-:W-:Y:S01]  /*0120*/  STG.E desc[UR4][R4.64], R3 ;  /* 0x0000000304007986 */ /* 0x004fe2000c101904 */
[----:B------:R-:W-:Y:S05]  /*0130*/  EXIT ;  /* 0x000000000000794d */ /* 0x000fea0003800000 */
.L_x_0:
[----:B------:R-:W-:-:S00]  /*0140*/  BRA `(.L_x_0) ;  /* 0xfffffffc00fc7947 */ /* 0x000fc0000383ffff */
[----:B------:R-:W-:-:S00]  /*0150*/  NOP ;  /* 0x0000000000007918 */ /* 0x000fc00000000000 */
        /* <DEDUP_REMOVED lines=10> */
.L_x_3:


//--------------------- .text._Z10initMatrixPf    --------------------------
	.section	.text._Z10initMatrixPf,"ax",@progbits
	.align	128
        .global         _Z10initMatrixPf
        .type           _Z10initMatrixPf,@function
        .size           _Z10initMatrixPf,(.L_x_4 - _Z10initMatrixPf)
        .other          _Z10initMatrixPf,@"STO_CUDA_ENTRY STV_DEFAULT"
_Z10initMatrixPf:
.text._Z10initMatrixPf:
[----:B------:R-:W-:Y:S01]  /*0000*/  LDC R1, c[0x0][0x37c] ;  /* 0x0000df00ff017b82 */ /* 0x000fe20000000800 */
[----:B------:R-:W0:Y:S01]  /*0010*/  S2R R0, SR_TID.Y ;  /* 0x0000000000007919 */ /* 0x000e220000002200 */
[----:B------:R-:W1:Y:S06]  /*0020*/  LDCU UR6, c[0x0][0x360] ;  /* 0x00006c00ff0677ac */ /* 0x000e6c0008000800 */
[----:B------:R-:W2:Y:S01]  /*0030*/  S2UR UR7, SR_CTAID.X ;  /* 0x00000000000779c3 */ /* 0x000ea20000002500 */
[----:B------:R-:W0:Y:S01]  /*0040*/  S2R R7, SR_CTAID.Y ;  /* 0x0000000000077919 */ /* 0x000e220000002600 */
[----:B------:R-:W0:Y:S01]  /*0050*/  LDCU UR4, c[0x0][0x364] ;  /* 0x00006c80ff0477ac */ /* 0x000e220008000800 */
[----:B------:R-:W1:Y:S05]  /*0060*/  S2R R5, SR_TID.X ;  /* 0x0000000000057919 */ /* 0x000e6a0000002100 */
[----:B------:R-:W2:Y:S08]  /*0070*/  LDC R9, c[0x0][0x370] ;  /* 0x0000dc00ff097b82 */ /* 0x000eb00000000800 */
[----:B------:R-:W3:Y:S01]  /*0080*/  LDC.64 R2, c[0x0][0x380] ;  /* 0x0000e000ff027b82 */ /* 0x000ee20000000a00 */
[----:B0-----:R-:W-:Y:S01]  /*0090*/  IMAD R0, R7, UR4, R0 ;  /* 0x0000000407007c24 */ /* 0x001fe2000f8e0200 */
[----:B------:R-:W0:Y:S03]  /*00a0*/  LDCU.64 UR4, c[0x0][0x358] ;  /* 0x00006b00ff0477ac */ /* 0x000e260008000a00 */
[----:B--2---:R-:W-:-:S04]  /*00b0*/  IMAD R0, R0, R9, UR7 ;  /* 0x0000000700007e24 */ /* 0x004fc8000f8e0209 */
[----:B-1----:R-:W-:-:S04]  /*00c0*/  IMAD R5, R0, UR6, R5 ;  /* 0x0000000600057c24 */ /* 0x002fc8000f8e0205 */
[----:B---3--:R-:W-:Y:S01]  /*00d0*/  IMAD.WIDE R2, R5, 0x4, R2 ;  /* 0x0000000405027825 */ /* 0x008fe200078e0202 */
[----:B------:R-:W-:-:S05]  /*00e0*/  I2FP.F32.S32 R5, R5 ;  /* 0x0000000500057245 */ /* 0x000fca0000201400 */
[----:B0-----:R-:W-:Y:S01]  /*00f0*/  STG.E desc[UR4][R2.64], R5 ;  /* 0x0000000502007986 */ /* 0x001fe2000c101904 */
[----:B------:R-:W-:Y:S05]  /*0100*/  EXIT ;  /* 0x000000000000794d */ /* 0x000fea0003800000 */
.L_x_1:
        /* <DEDUP_REMOVED lines=15> */
.L_x_4:


//--------------------- .text._Z13initMatrix_1DPf --------------------------
	.section	.text._Z13initMatrix_1DPf,"ax",@progbits
	.align	128
        .global         _Z13initMatrix_1DPf
        .type           _Z13initMatrix_1DPf,@function
        .size           _Z13initMatrix_1DPf,(.L_x_5 - _Z13initMatrix_1DPf)
        .other          _Z13initMatrix_1DPf,@"STO_CUDA_ENTRY STV_DEFAULT"
_Z13initMatrix_1DPf:
.text._Z13initMatrix_1DPf:
[----:B------:R-:W-:Y:S01]  /*0000*/  LDC R1, c[0x0][0x37c] ;  /* 0x0000df00ff017b82 */ /* 0x000fe20000000800 */
[----:B------:R-:W0:Y:S07]  /*0010*/  S2R R5, SR_TID.X ;  /* 0x0000000000057919 */ /* 0x000e2e0000002100 */
[----:B------:R-:W1:Y:S01]  /*0020*/  LDC.64 R2, c[0x0][0x380] ;  /* 0x0000e000ff027b82 */ /* 0x000e620000000a00 */
[----:B------:R-:W0:Y:S01]  /*0030*/  LDCU UR6, c[0x0][0x360] ;  /* 0x00006c00ff0677ac */ /* 0x000e220008000800 */
[----:B------:R-:W0:Y:S01]  /*0040*/  S2R R0, SR_CTAID.X ;  /* 0x0000000000007919 */ /* 0x000e220000002500 */
[----:B------:R-:W2:Y:S01]  /*0050*/  LDCU.64 UR4, c[0x0][0x358] ;  /* 0x00006b00ff0477ac */ /* 0x000ea20008000a00 */
[----:B0-----:R-:W-:-:S04]  /*0060*/  IMAD R5, R0, UR6, R5 ;  /* 0x0000000600057c24 */ /* 0x001fc8000f8e0205 */
[----:B-1----:R-:W-:Y:S01]  /*0070*/  IMAD.WIDE R2, R5, 0x4, R2 ;  /* 0x0000000405027825 */ /* 0x002fe200078e0202 */
[----:B------:R-:W-:-:S05]  /*0080*/  I2FP.F32.S32 R5, R5 ;  /* 0x0000000500057245 */ /* 0x000fca0000201400 */
[----:B--2---:R-:W-:Y:S01]  /*0090*/  STG.E desc[UR4][R2.64], R5 ;  /* 0x0000000502007986 */ /* 0x004fe2000c101904 */
[----:B------:R-:W-:Y:S05]  /*00a0*/  EXIT ;  /* 0x000000000000794d */ /* 0x000fea0003800000 */
.L_x_2:
        /* <DEDUP_REMOVED lines=13> */
.L_x_5:


//--------------------- .nv.shared.reserved.0     --------------------------
	.section	.nv.shared.reserved.0,"aw",@nobits
	.weak		__nv_reservedSMEM_offset_0_alias
	.size		__nv_reservedSMEM_offset_0_alias, 0, 64
	.other		__nv_reservedSMEM_offset_0_alias,@"STO_CUDA_RESERVED_SHARED STV_DEFAULT"
__nv_reservedSMEM_offset_0_alias:
	.zero		0
	.zero		64


//--------------------- .nv.constant0._Z6transpPfS_i --------------------------
	.section	.nv.constant0._Z6transpPfS_i,"a",@progbits
	.sectionflags	@""
	.align	4
.nv.constant0._Z6transpPfS_i:
	.zero		916


//--------------------- .nv.constant0._Z10initMatrixPf --------------------------
	.section	.nv.constant0._Z10initMatrixPf,"a",@progbits
	.sectionflags	@""
	.align	4
.nv.constant0._Z10initMatrixPf:
	.zero		904


//--------------------- .nv.constant0._Z13initMatrix_1DPf --------------------------
	.section	.nv.constant0._Z13initMatrix_1DPf,"a",@progbits
	.sectionflags	@""
	.align	4
.nv.constant0._Z13initMatrix_1DPf:
	.zero		904


//--------------------- SYMBOLS --------------------------

	.type		.nv.reservedSmem.offset0,@object
	.size		.nv.reservedSmem.offset0,0x4
